//
// Generated by NVIDIA NVVM Compiler
//
// Compiler Build ID: CL-36424714
// Cuda compilation tools, release 13.0, V13.0.88
// Based on NVVM 20.0.0
//

.version 9.0
.target sm_100
.address_size 64

	// .globl	_Z11prodottoGPUPfS_S_i
.extern .shared .align 16 .b8 v[];

.visible .entry _Z11prodottoGPUPfS_S_i(
	.param .u64 .ptr .align 1 _Z11prodottoGPUPfS_S_i_param_0,
	.param .u64 .ptr .align 1 _Z11prodottoGPUPfS_S_i_param_1,
	.param .u64 .ptr .align 1 _Z11prodottoGPUPfS_S_i_param_2,
	.param .u32 _Z11prodottoGPUPfS_S_i_param_3
)
{
	.reg .pred 	%p<6>;
	.reg .b32 	%r<17>;
	.reg .b32 	%f<8>;
	.reg .b64 	%rd<12>;

	ld.param.u64 	%rd1, [_Z11prodottoGPUPfS_S_i_param_0];
	ld.param.u64 	%rd2, [_Z11prodottoGPUPfS_S_i_param_1];
	ld.param.u64 	%rd3, [_Z11prodottoGPUPfS_S_i_param_2];
	ld.param.u32 	%r8, [_Z11prodottoGPUPfS_S_i_param_3];
	mov.u32 	%r1, %tid.x;
	mov.u32 	%r2, %ctaid.x;
	mov.u32 	%r3, %ntid.x;
	mad.lo.s32 	%r4, %r2, %r3, %r1;
	setp.ge.s32 	%p1, %r4, %r8;
	@%p1 bra 	$L__BB0_8;
	cvta.to.global.u64 	%rd4, %rd1;
	cvta.to.global.u64 	%rd5, %rd2;
	mul.wide.s32 	%rd6, %r4, 4;
	add.s64 	%rd7, %rd4, %rd6;
	ld.global.f32 	%f1, [%rd7];
	add.s64 	%rd8, %rd5, %rd6;
	ld.global.f32 	%f2, [%rd8];
	mul.f32 	%f3, %f1, %f2;
	shl.b32 	%r9, %r1, 2;
	mov.u32 	%r10, v;
	add.s32 	%r5, %r10, %r9;
	st.shared.f32 	[%r5], %f3;
	bar.sync 	0;
	setp.lt.u32 	%p2, %r3, 2;
	@%p2 bra 	$L__BB0_6;
	mov.b32 	%r16, 1;
$L__BB0_3:
	shl.b32 	%r7, %r16, 1;
	add.s32 	%r12, %r7, -1;
	and.b32  	%r13, %r12, %r1;
	setp.ne.s32 	%p3, %r13, 0;
	@%p3 bra 	$L__BB0_5;
	ld.shared.f32 	%f4, [%r5];
	shl.b32 	%r14, %r16, 2;
	add.s32 	%r15, %r5, %r14;
	ld.shared.f32 	%f5, [%r15];
	add.f32 	%f6, %f4, %f5;
	st.shared.f32 	[%r5], %f6;
$L__BB0_5:
	bar.sync 	0;
	setp.lt.u32 	%p4, %r7, %r3;
	mov.u32 	%r16, %r7;
	@%p4 bra 	$L__BB0_3;
$L__BB0_6:
	setp.ne.s32 	%p5, %r1, 0;
	@%p5 bra 	$L__BB0_8;
	ld.shared.f32 	%f7, [v];
	cvta.to.global.u64 	%rd9, %rd3;
	mul.wide.u32 	%rd10, %r2, 4;
	add.s64 	%rd11, %rd9, %rd10;
	st.global.f32 	[%rd11], %f7;
$L__BB0_8:
	ret;

}


// ===== COMPILED SASS (sm_100) =====

	.target	sm_100

	.elftype	@"ET_EXEC"


//--------------------- .note.nv.tkinfo           --------------------------
	.section	.note.nv.tkinfo,"",@"SHT_NOTE"
	.sectionflags	@"SHF_NOTE_NV_TKINFO"
	.tkinfo
        /*0018*/ 	.word	0x00000002
        /*0030*/ 	.string	""
        /*0030*/ 	.string	"ptxas"
        /*0030*/ 	.string	"Cuda compilation tools, release 13.0, V13.0.88"
        /*0030*/ 	.string	"Build cuda_13.0.r13.0/compiler.36424714_0"
        /*0030*/ 	.string	"-arch sm_100 -m 64 "



//--------------------- .note.nv.cuinfo           --------------------------
	.section	.note.nv.cuinfo,"",@"SHT_NOTE"
	.sectionflags	@"SHF_NOTE_NV_CUINFO"
        /*0018*/ 	.short	0x0002
        /*001a*/ 	.short	0x0064
        /*001c*/ 	.short	0x0082
	.zero		2


//--------------------- .nv.info                  --------------------------
	.section	.nv.info,"",@"SHT_CUDA_INFO"
	.align	4


	//----- nvinfo : EIATTR_REGCOUNT
	.align		4
        /*0000*/ 	.byte	0x04, 0x2f
        /*0002*/ 	.short	(.L_1 - .L_0)
	.align		4
.L_0:
        /*0004*/ 	.word	index@(_Z11prodottoGPUPfS_S_i)
        /*0008*/ 	.word	0x0000000c


	//----- nvinfo : EIATTR_FRAME_SIZE
	.align		4
.L_1:
        /*000c*/ 	.byte	0x04, 0x11
        /*000e*/ 	.short	(.L_3 - .L_2)
	.align		4
.L_2:
        /*0010*/ 	.word	index@(_Z11prodottoGPUPfS_S_i)
        /*0014*/ 	.word	0x00000000


	//----- nvinfo : EIATTR_MIN_STACK_SIZE
	.align		4
.L_3:
        /*0018*/ 	.byte	0x04, 0x12
        /*001a*/ 	.short	(.L_5 - .L_4)
	.align		4
.L_4:
        /*001c*/ 	.word	index@(_Z11prodottoGPUPfS_S_i)
        /*0020*/ 	.word	0x00000000
.L_5:


//--------------------- .nv.compat                --------------------------
	.section	.nv.compat,"",@"SHT_CUDA_COMPAT_INFO"
	.align	4
        /*0000*/ 	.byte	0x02, 0x09, 0x00, 0x00, 0x02, 0x02, 0x01, 0x00, 0x02, 0x05, 0x05, 0x00, 0x03, 0x07, 0x01, 0x01
        /*0010*/ 	.byte	0x02, 0x03, 0x00, 0x00, 0x02, 0x06, 0x01, 0x00, 0x04, 0x0b, 0x08, 0x00, 0x09, 0x00, 0x00, 0x00
        /*0020*/ 	.byte	0x00, 0x00, 0x00, 0x00


//--------------------- .nv.info._Z11prodottoGPUPfS_S_i --------------------------
	.section	.nv.info._Z11prodottoGPUPfS_S_i,"",@"SHT_CUDA_INFO"
	.sectionflags	@""
	.align	4


	//----- nvinfo : EIATTR_CUDA_API_VERSION
	.align		4
        /*0000*/ 	.byte	0x04, 0x37
        /*0002*/ 	.short	(.L_7 - .L_6)
.L_6:
        /*0004*/ 	.word	0x00000082


	//----- nvinfo : EIATTR_KPARAM_INFO
	.align		4
.L_7:
        /*0008*/ 	.byte	0x04, 0x17
        /*000a*/ 	.short	(.L_9 - .L_8)
.L_8:
        /*000c*/ 	.word	0x00000000
        /*0010*/ 	.short	0x0003
        /*0012*/ 	.short	0x0018
        /*0014*/ 	.byte	0x00, 0xf0, 0x11, 0x00


	//----- nvinfo : EIATTR_KPARAM_INFO
	.align		4
.L_9:
        /*0018*/ 	.byte	0x04, 0x17
        /*001a*/ 	.short	(.L_11 - .L_10)
.L_10:
        /*001c*/ 	.word	0x00000000
        /*0020*/ 	.short	0x0002
        /*0022*/ 	.short	0x0010
        /*0024*/ 	.byte	0x00, 0xf5, 0x21, 0x00


	//----- nvinfo : EIATTR_KPARAM_INFO
	.align		4
.L_11:
        /*0028*/ 	.byte	0x04, 0x17
        /*002a*/ 	.short	(.L_13 - .L_12)
.L_12:
        /*002c*/ 	.word	0x00000000
        /*0030*/ 	.short	0x0001
        /*0032*/ 	.short	0x0008
        /*0034*/ 	.byte	0x00, 0xf5, 0x21, 0x00


	//----- nvinfo : EIATTR_KPARAM_INFO
	.align		4
.L_13:
        /*0038*/ 	.byte	0x04, 0x17
        /*003a*/ 	.short	(.L_15 - .L_14)
.L_14:
        /*003c*/ 	.word	0x00000000
        /*0040*/ 	.short	0x0000
        /*0042*/ 	.short	0x0000
        /*0044*/ 	.byte	0x00, 0xf5, 0x21, 0x00


	//----- nvinfo : EIATTR_SPARSE_MMA_MASK
	.align		4
.L_15:
        /*0048*/ 	.byte	0x03, 0x50
        /*004a*/ 	.short	0x0000


	//----- nvinfo : EIATTR_MAXREG_COUNT
	.align		4
        /*004c*/ 	.byte	0x03, 0x1b
        /*004e*/ 	.short	0x00ff


	//----- nvinfo : EIATTR_NUM_BARRIERS
	.align		4
        /*0050*/ 	.byte	0x02, 0x4c
        /*0052*/ 	.byte	0x01
	.zero		1


	//----- nvinfo : EIATTR_MERCURY_ISA_VERSION
	.align		4
        /*0054*/ 	.byte	0x03, 0x5f
        /*0056*/ 	.short	0x0101


	//----- nvinfo : EIATTR_VRC_CTA_INIT_COUNT
	.align		4
        /*0058*/ 	.byte	0x02, 0x4a
	.zero		1
	.zero		1


	//----- nvinfo : EIATTR_EXIT_INSTR_OFFSETS
	.align		4
        /*005c*/ 	.byte	0x04, 0x1c
        /*005e*/ 	.short	(.L_17 - .L_16)


	//   ....[0]....
.L_16:
        /*0060*/ 	.word	0x00000070


	//   ....[1]....
        /*0064*/ 	.word	0x00000260


	//   ....[2]....
        /*0068*/ 	.word	0x000002e0


	//----- nvinfo : EIATTR_CBANK_PARAM_SIZE
	.align		4
.L_17:
        /*006c*/ 	.byte	0x03, 0x19
        /*006e*/ 	.short	0x001c


	//----- nvinfo : EIATTR_PARAM_CBANK
	.align		4
        /*0070*/ 	.byte	0x04, 0x0a
        /*0072*/ 	.short	(.L_19 - .L_18)
	.align		4
.L_18:
        /*0074*/ 	.word	index@(.nv.constant0._Z11prodottoGPUPfS_S_i)
        /*0078*/ 	.short	0x0380
        /*007a*/ 	.short	0x001c


	//----- nvinfo : EIATTR_SW_WAR
	.align		4
.L_19:
        /*007c*/ 	.byte	0x04, 0x36
        /*007e*/ 	.short	(.L_21 - .L_20)
.L_20:
        /*0080*/ 	.word	0x00000008
.L_21:


//--------------------- .nv.callgraph             --------------------------
	.section	.nv.callgraph,"",@"SHT_CUDA_CALLGRAPH"
	.align	4
	.sectionentsize	8
	.align		4
        /*0000*/ 	.word	0x00000000
	.align		4
        /*0004*/ 	.word	0xffffffff
	.align		4
        /*0008*/ 	.word	0x00000000
	.align		4
        /*000c*/ 	.word	0xfffffffe
	.align		4
        /*0010*/ 	.word	0x00000000
	.align		4
        /*0014*/ 	.word	0xfffffffd
	.align		4
        /*0018*/ 	.word	0x00000000
	.align		4
        /*001c*/ 	.word	0xfffffffc


//--------------------- .text._Z11prodottoGPUPfS_S_i --------------------------
	.section	.text._Z11prodottoGPUPfS_S_i,"ax",@progbits
	.align	128
        .global         _Z11prodottoGPUPfS_S_i
        .type           _Z11prodottoGPUPfS_S_i,@function
        .size           _Z11prodottoGPUPfS_S_i,(.L_x_3 - _Z11prodottoGPUPfS_S_i)
        .other          _Z11prodottoGPUPfS_S_i,@"STO_CUDA_ENTRY STV_DEFAULT"
_Z11prodottoGPUPfS_S_i:
.text._Z11prodottoGPUPfS_S_i:
[----:B------:R-:W-:Y:S01]  /*0000*/  LDC R1, c[0x0][0x37c] ;  /* 0x0000df00ff017b82 */ /* 0x000fe20000000800 */
[----:B------:R-:W0:Y:S01]  /*0010*/  S2R R9, SR_TID.X ;  /* 0x0000000000097919 */ /* 0x000e220000002100 */
[----:B------:R-:W0:Y:S01]  /*0020*/  LDCU UR8, c[0x0][0x360] ;  /* 0x00006c00ff0877ac */ /* 0x000e220008000800 */
[----:B------:R-:W0:Y:S01]  /*0030*/  S2R R6, SR_CTAID.X ;  /* 0x0000000000067919 */ /* 0x000e220000002500 */
[----:B------:R-:W1:Y:S01]  /*0040*/  LDCU UR4, c[0x0][0x398] ;  /* 0x00007300ff0477ac */ /* 0x000e620008000800 */
[----:B0-----:R-:W-:-:S05]  /*0050*/  IMAD R7, R6, UR8, R9 ;  /* 0x0000000806077c24 */ /* 0x001fca000f8e0209 */
[----:B-1----:R-:W-:-:S13]  /*0060*/  ISETP.GE.AND P0, PT, R7, UR4, PT ;  /* 0x0000000407007c0c */ /* 0x002fda000bf06270 */
[----:B------:R-:W-:Y:S05]  /*0070*/  @P0 EXIT ;  /* 0x000000000000094d */ /* 0x000fea0003800000 */
[----:B------:R-:W0:Y:S01]  /*0080*/  LDC.64 R2, c[0x0][0x380] ;  /* 0x0000e000ff027b82 */ /* 0x000e220000000a00 */
[----:B------:R-:W1:Y:S07]  /*0090*/  LDCU.64 UR6, c[0x0][0x358] ;  /* 0x00006b00ff0677ac */ /* 0x000e6e0008000a00 */
[----:B------:R-:W2:Y:S01]  /*00a0*/  LDC.64 R4, c[0x0][0x388] ;  /* 0x0000e200ff047b82 */ /* 0x000ea20000000a00 */
[----:B0-----:R-:W-:-:S06]  /*00b0*/  IMAD.WIDE R2, R7, 0x4, R2 ;  /* 0x0000000407027825 */ /* 0x001fcc00078e0202 */
[----:B-1----:R-:W3:Y:S01]  /*00c0*/  LDG.E R2, desc[UR6][R2.64] ;  /* 0x0000000602027981 */ /* 0x002ee2000c1e1900 */
[----:B--2---:R-:W-:-:S06]  /*00d0*/  IMAD.WIDE R4, R7, 0x4, R4 ;  /* 0x0000000407047825 */ /* 0x004fcc00078e0204 */
[----:B------:R-:W3:Y:S01]  /*00e0*/  LDG.E R5, desc[UR6][R4.64] ;  /* 0x0000000604057981 */ /* 0x000ee2000c1e1900 */
[----:B------:R-:W0:Y:S01]  /*00f0*/  S2UR UR5, SR_CgaCtaId ;  /* 0x00000000000579c3 */ /* 0x000e220000008800 */
[----:B------:R-:W-:Y:S01]  /*0100*/  UMOV UR4, 0x400 ;  /* 0x0000040000047882 */ /* 0x000fe20000000000 */
[----:B------:R-:W-:Y:S02]  /*0110*/  UISETP.GE.U32.AND UP0, UPT, UR8, 0x2, UPT ;  /* 0x000000020800788c */ /* 0x000fe4000bf06070 */
[----:B0-----:R-:W-:-:S06]  /*0120*/  ULEA UR4, UR5, UR4, 0x18 ;  /* 0x0000000405047291 */ /* 0x001fcc000f8ec0ff */
[C---:B------:R-:W-:Y:S02]  /*0130*/  LEA R7, R9.reuse, UR4, 0x2 ;  /* 0x0000000409077c11 */ /* 0x040fe4000f8e10ff */
[----:B------:R-:W-:Y:S01]  /*0140*/  ISETP.NE.AND P0, PT, R9, RZ, PT ;  /* 0x000000ff0900720c */ /* 0x000fe20003f05270 */
[----:B---3--:R-:W-:-:S05]  /*0150*/  FMUL R0, R2, R5 ;  /* 0x0000000502007220 */ /* 0x008fca0000400000 */
[----:B------:R0:W-:Y:S01]  /*0160*/  STS [R7], R0 ;  /* 0x0000000007007388 */ /* 0x0001e20000000800 */
[----:B------:R-:W-:Y:S06]  /*0170*/  BAR.SYNC.DEFER_BLOCKING 0x0 ;  /* 0x0000000000007b1d */ /* 0x000fec0000010000 */
[----:B------:R-:W-:Y:S05]  /*0180*/  BRA.U !UP0, `(.L_x_0) ;  /* 0x0000000108347547 */ /* 0x000fea000b800000 */
[----:B0-----:R-:W-:-:S07]  /*0190*/  HFMA2 R0, -RZ, RZ, 0, 5.9604644775390625e-08 ;  /* 0x00000001ff007431 */ /* 0x001fce00000001ff */
.L_x_1:
[----:B------:R-:W-:-:S05]  /*01a0*/  SHF.L.U32 R5, R0, 0x1, RZ ;  /* 0x0000000100057819 */ /* 0x000fca00000006ff */
[----:B------:R-:W-:-:S05]  /*01b0*/  VIADD R2, R5, 0xffffffff ;  /* 0xffffffff05027836 */ /* 0x000fca0000000000 */
[----:B------:R-:W-:-:S13]  /*01c0*/  LOP3.LUT P1, RZ, R2, R9, RZ, 0xc0, !PT ;  /* 0x0000000902ff7212 */ /* 0x000fda000782c0ff */
[----:B------:R-:W-:Y:S02]  /*01d0*/  @!P1 LEA R2, R0, R7, 0x2 ;  /* 0x0000000700029211 */ /* 0x000fe400078e10ff */
[----:B------:R-:W-:Y:S04]  /*01e0*/  @!P1 LDS R0, [R7] ;  /* 0x0000000007009984 */ /* 0x000fe80000000800 */
[----:B------:R-:W0:Y:S02]  /*01f0*/  @!P1 LDS R3, [R2] ;  /* 0x0000000002039984 */ /* 0x000e240000000800 */
[----:B0-----:R-:W-:Y:S01]  /*0200*/  @!P1 FADD R4, R0, R3 ;  /* 0x0000000300049221 */ /* 0x001fe20000000000 */
[----:B------:R-:W-:-:S04]  /*0210*/  IMAD.MOV.U32 R0, RZ, RZ, R5 ;  /* 0x000000ffff007224 */ /* 0x000fc800078e0005 */
[----:B------:R1:W-:Y:S01]  /*0220*/  @!P1 STS [R7], R4 ;  /* 0x0000000407009388 */ /* 0x0003e20000000800 */
[----:B------:R-:W-:Y:S01]  /*0230*/  BAR.SYNC.DEFER_BLOCKING 0x0 ;  /* 0x0000000000007b1d */ /* 0x000fe20000010000 */
[----:B------:R-:W-:-:S13]  /*0240*/  ISETP.GE.U32.AND P1, PT, R5, UR8, PT ;  /* 0x0000000805007c0c */ /* 0x000fda000bf26070 */
[----:B-1----:R-:W-:Y:S05]  /*0250*/  @!P1 BRA `(.L_x_1) ;  /* 0xfffffffc00d09947 */ /* 0x002fea000383ffff */
.L_x_0:
[----:B------:R-:W-:Y:S05]  /*0260*/  @P0 EXIT ;  /* 0x000000000000094d */ /* 0x000fea0003800000 */
[----:B------:R-:W1:Y:S01]  /*0270*/  S2UR UR5, SR_CgaCtaId ;  /* 0x00000000000579c3 */ /* 0x000e620000008800 */
[----:B------:R-:W-:-:S07]  /*0280*/  UMOV UR4, 0x400 ;  /* 0x0000040000047882 */ /* 0x000fce0000000000 */
[----:B------:R-:W2:Y:S01]  /*0290*/  LDC.64 R2, c[0x0][0x390] ;  /* 0x0000e400ff027b82 */ /* 0x000ea20000000a00 */
[----:B-1----:R-:W-:Y:S01]  /*02a0*/  ULEA UR4, UR5, UR4, 0x18 ;  /* 0x0000000405047291 */ /* 0x002fe2000f8ec0ff */
[----:B--2---:R-:W-:-:S08]  /*02b0*/  IMAD.WIDE.U32 R2, R6, 0x4, R2 ;  /* 0x0000000406027825 */ /* 0x004fd000078e0002 */
[----:B------:R-:W1:Y:S04]  /*02c0*/  LDS R5, [UR4] ;  /* 0x00000004ff057984 */ /* 0x000e680008000800 */
[----:B-1----:R-:W-:Y:S01]  /*02d0*/  STG.E desc[UR6][R2.64], R5 ;  /* 0x0000000502007986 */ /* 0x002fe2000c101906 */
[----:B------:R-:W-:Y:S05]  /*02e0*/  EXIT ;  /* 0x000000000000794d */ /* 0x000fea0003800000 */
.L_x_2:
[----:B------:R-:W-:-:S00]  /*02f0*/  BRA `(.L_x_2) ;  /* 0xfffffffc00fc7947 */ /* 0x000fc0000383ffff */
[----:B------:R-:W-:-:S00]  /*0300*/  NOP ;  /* 0x0000000000007918 */ /* 0x000fc00000000000 */
[----:B------:R-:W-:-:S00]  /*0310*/  NOP ;  /* 0x0000000000007918 */ /* 0x000fc00000000000 */
[----:B------:R-:W-:-:S00]  /*0320*/  NOP ;  /* 0x0000000000007918 */ /* 0x000fc00000000000 */
[----:B------:R-:W-:-:S00]  /*0330*/  NOP ;  /* 0x0000000000007918 */ /* 0x000fc00000000000 */
[----:B------:R-:W-:-:S00]  /*0340*/  NOP ;  /* 0x0000000000007918 */ /* 0x000fc00000000000 */
[----:B------:R-:W-:-:S00]  /*0350*/  NOP ;  /* 0x0000000000007918 */ /* 0x000fc00000000000 */
[----:B------:R-:W-:-:S00]  /*0360*/  NOP ;  /* 0x0000000000007918 */ /* 0x000fc00000000000 */
[----:B------:R-:W-:-:S00]  /*0370*/  NOP ;  /* 0x0000000000007918 */ /* 0x000fc00000000000 */
.L_x_3:


//--------------------- .nv.shared._Z11prodottoGPUPfS_S_i --------------------------
	.section	.nv.shared._Z11prodottoGPUPfS_S_i,"aw",@nobits
	.sectionflags	@""
	.align	16
	.zero		1024


//--------------------- .nv.shared.reserved.0     --------------------------
	.section	.nv.shared.reserved.0,"aw",@nobits
	.weak		__nv_reservedSMEM_offset_0_alias
	.size		__nv_reservedSMEM_offset_0_alias, 0, 64
	.other		__nv_reservedSMEM_offset_0_alias,@"STO_CUDA_RESERVED_SHARED STV_DEFAULT"
__nv_reservedSMEM_offset_0_alias:
	.zero		0
	.zero		64


//--------------------- .nv.constant0._Z11prodottoGPUPfS_S_i --------------------------
	.section	.nv.constant0._Z11prodottoGPUPfS_S_i,"a",@progbits
	.sectionflags	@""
	.align	4
.nv.constant0._Z11prodottoGPUPfS_S_i:
	.zero		924


//--------------------- SYMBOLS --------------------------

	.type		.nv.reservedSmem.offset0,@object
	.size		.nv.reservedSmem.offset0,0x4
	.type		.nv.reservedSmem.cap,@object
	.size		.nv.reservedSmem.cap,0x4
